//
// Generated by NVIDIA NVVM Compiler
//
// Compiler Build ID: CL-36424714
// Cuda compilation tools, release 13.0, V13.0.88
// Based on NVVM 20.0.0
//

.version 9.0
.target sm_100
.address_size 64

	// .globl	my_kernel_kernel0
// _ZZ17my_kernel_kernel0E18PaddedInput_shared has been demoted
// _ZZ17my_kernel_kernel0E18placeholder_shared has been demoted

.visible .entry my_kernel_kernel0(
	.param .u64 .ptr .align 1 my_kernel_kernel0_param_0,
	.param .u64 .ptr .align 1 my_kernel_kernel0_param_1,
	.param .u64 .ptr .align 1 my_kernel_kernel0_param_2,
	.param .u64 .ptr .align 1 my_kernel_kernel0_param_3
)
{
	.reg .pred 	%p<2>;
	.reg .b32 	%r<52>;
	.reg .b32 	%f<153>;
	.reg .b64 	%rd<24>;
	// demoted variable
	.shared .align 4 .b8 _ZZ17my_kernel_kernel0E18PaddedInput_shared[512];
	// demoted variable
	.shared .align 4 .b8 _ZZ17my_kernel_kernel0E18placeholder_shared[2048];
	ld.param.u64 	%rd9, [my_kernel_kernel0_param_0];
	ld.param.u64 	%rd10, [my_kernel_kernel0_param_1];
	ld.param.u64 	%rd7, [my_kernel_kernel0_param_2];
	ld.param.u64 	%rd8, [my_kernel_kernel0_param_3];
	cvta.to.global.u64 	%rd11, %rd10;
	cvta.to.global.u64 	%rd12, %rd9;
	mov.u32 	%r1, %ctaid.x;
	shl.b32 	%r11, %r1, 9;
	and.b32  	%r12, %r11, 2147467264;
	mov.u32 	%r2, %tid.x;
	shl.b32 	%r13, %r2, 7;
	and.b32  	%r14, %r13, 126976;
	shr.u32 	%r15, %r1, 1;
	and.b32  	%r3, %r15, 15;
	shl.b32 	%r16, %r1, 7;
	and.b32  	%r17, %r16, 3840;
	shl.b32 	%r18, %r2, 3;
	and.b32  	%r19, %r18, 192;
	and.b32  	%r20, %r2, 7;
	shl.b32 	%r21, %r2, 1;
	and.b32  	%r22, %r21, 1920;
	shl.b32 	%r23, %r1, 6;
	and.b32  	%r24, %r23, 64;
	and.b32  	%r25, %r2, 63;
	or.b32  	%r26, %r22, %r25;
	or.b32  	%r27, %r26, %r24;
	shl.b32 	%r28, %r2, 2;
	mov.u32 	%r29, _ZZ17my_kernel_kernel0E18placeholder_shared;
	add.s32 	%r4, %r29, %r28;
	and.b32  	%r5, %r21, 62;
	and.b32  	%r30, %r2, 992;
	mov.u32 	%r31, _ZZ17my_kernel_kernel0E18PaddedInput_shared;
	add.s32 	%r6, %r31, %r30;
	and.b32  	%r32, %r18, 248;
	add.s32 	%r7, %r29, %r32;
	mul.wide.u32 	%rd13, %r27, 4;
	add.s64 	%rd14, %rd13, %rd11;
	add.s64 	%rd23, %rd14, 2048;
	add.s32 	%r33, %r12, %r14;
	or.b32  	%r34, %r33, %r17;
	or.b32  	%r35, %r34, %r19;
	or.b32  	%r36, %r35, %r20;
	mul.wide.u32 	%rd15, %r36, 4;
	add.s64 	%rd22, %rd12, %rd15;
	mov.b32 	%r51, 0;
	mov.f32 	%f145, 0f00000000;
	mov.f32 	%f146, %f145;
	mov.f32 	%f147, %f145;
	mov.f32 	%f148, %f145;
	mov.f32 	%f149, %f145;
	mov.f32 	%f150, %f145;
	mov.f32 	%f151, %f145;
	mov.f32 	%f152, %f145;
$L__BB0_1:
	bar.sync 	0;
	ld.global.nc.f32 	%f18, [%rd22];
	mov.u32 	%r38, _ZZ17my_kernel_kernel0E18PaddedInput_shared;
	add.s32 	%r39, %r38, %r28;
	st.shared.f32 	[%r39], %f18;
	ld.global.nc.f32 	%f19, [%rd23+-2048];
	st.shared.f32 	[%r4], %f19;
	ld.global.nc.f32 	%f20, [%rd23+-1024];
	st.shared.f32 	[%r4+512], %f20;
	ld.global.nc.f32 	%f21, [%rd23];
	st.shared.f32 	[%r4+1024], %f21;
	ld.global.nc.f32 	%f22, [%rd23+1024];
	st.shared.f32 	[%r4+1536], %f22;
	bar.sync 	0;
	ld.shared.f32 	%f23, [%r6];
	ld.shared.f32 	%f24, [%r7];
	fma.rn.f32 	%f25, %f23, %f24, %f152;
	ld.shared.f32 	%f26, [%r6+4];
	ld.shared.f32 	%f27, [%r7+256];
	fma.rn.f32 	%f28, %f26, %f27, %f25;
	ld.shared.f32 	%f29, [%r7+4];
	fma.rn.f32 	%f30, %f23, %f29, %f151;
	ld.shared.f32 	%f31, [%r7+260];
	fma.rn.f32 	%f32, %f26, %f31, %f30;
	ld.shared.f32 	%f33, [%r6+128];
	fma.rn.f32 	%f34, %f33, %f24, %f150;
	ld.shared.f32 	%f35, [%r6+132];
	fma.rn.f32 	%f36, %f35, %f27, %f34;
	fma.rn.f32 	%f37, %f33, %f29, %f149;
	fma.rn.f32 	%f38, %f35, %f31, %f37;
	ld.shared.f32 	%f39, [%r6+256];
	fma.rn.f32 	%f40, %f39, %f24, %f148;
	ld.shared.f32 	%f41, [%r6+260];
	fma.rn.f32 	%f42, %f41, %f27, %f40;
	fma.rn.f32 	%f43, %f39, %f29, %f147;
	fma.rn.f32 	%f44, %f41, %f31, %f43;
	ld.shared.f32 	%f45, [%r6+384];
	fma.rn.f32 	%f46, %f45, %f24, %f146;
	ld.shared.f32 	%f47, [%r6+388];
	fma.rn.f32 	%f48, %f47, %f27, %f46;
	fma.rn.f32 	%f49, %f45, %f29, %f145;
	fma.rn.f32 	%f50, %f47, %f31, %f49;
	ld.shared.f32 	%f51, [%r6+8];
	ld.shared.f32 	%f52, [%r7+512];
	fma.rn.f32 	%f53, %f51, %f52, %f28;
	ld.shared.f32 	%f54, [%r6+12];
	ld.shared.f32 	%f55, [%r7+768];
	fma.rn.f32 	%f56, %f54, %f55, %f53;
	ld.shared.f32 	%f57, [%r7+516];
	fma.rn.f32 	%f58, %f51, %f57, %f32;
	ld.shared.f32 	%f59, [%r7+772];
	fma.rn.f32 	%f60, %f54, %f59, %f58;
	ld.shared.f32 	%f61, [%r6+136];
	fma.rn.f32 	%f62, %f61, %f52, %f36;
	ld.shared.f32 	%f63, [%r6+140];
	fma.rn.f32 	%f64, %f63, %f55, %f62;
	fma.rn.f32 	%f65, %f61, %f57, %f38;
	fma.rn.f32 	%f66, %f63, %f59, %f65;
	ld.shared.f32 	%f67, [%r6+264];
	fma.rn.f32 	%f68, %f67, %f52, %f42;
	ld.shared.f32 	%f69, [%r6+268];
	fma.rn.f32 	%f70, %f69, %f55, %f68;
	fma.rn.f32 	%f71, %f67, %f57, %f44;
	fma.rn.f32 	%f72, %f69, %f59, %f71;
	ld.shared.f32 	%f73, [%r6+392];
	fma.rn.f32 	%f74, %f73, %f52, %f48;
	ld.shared.f32 	%f75, [%r6+396];
	fma.rn.f32 	%f76, %f75, %f55, %f74;
	fma.rn.f32 	%f77, %f73, %f57, %f50;
	fma.rn.f32 	%f78, %f75, %f59, %f77;
	ld.shared.f32 	%f79, [%r6+16];
	ld.shared.f32 	%f80, [%r7+1024];
	fma.rn.f32 	%f81, %f79, %f80, %f56;
	ld.shared.f32 	%f82, [%r6+20];
	ld.shared.f32 	%f83, [%r7+1280];
	fma.rn.f32 	%f84, %f82, %f83, %f81;
	ld.shared.f32 	%f85, [%r7+1028];
	fma.rn.f32 	%f86, %f79, %f85, %f60;
	ld.shared.f32 	%f87, [%r7+1284];
	fma.rn.f32 	%f88, %f82, %f87, %f86;
	ld.shared.f32 	%f89, [%r6+144];
	fma.rn.f32 	%f90, %f89, %f80, %f64;
	ld.shared.f32 	%f91, [%r6+148];
	fma.rn.f32 	%f92, %f91, %f83, %f90;
	fma.rn.f32 	%f93, %f89, %f85, %f66;
	fma.rn.f32 	%f94, %f91, %f87, %f93;
	ld.shared.f32 	%f95, [%r6+272];
	fma.rn.f32 	%f96, %f95, %f80, %f70;
	ld.shared.f32 	%f97, [%r6+276];
	fma.rn.f32 	%f98, %f97, %f83, %f96;
	fma.rn.f32 	%f99, %f95, %f85, %f72;
	fma.rn.f32 	%f100, %f97, %f87, %f99;
	ld.shared.f32 	%f101, [%r6+400];
	fma.rn.f32 	%f102, %f101, %f80, %f76;
	ld.shared.f32 	%f103, [%r6+404];
	fma.rn.f32 	%f104, %f103, %f83, %f102;
	fma.rn.f32 	%f105, %f101, %f85, %f78;
	fma.rn.f32 	%f106, %f103, %f87, %f105;
	ld.shared.f32 	%f107, [%r6+24];
	ld.shared.f32 	%f108, [%r7+1536];
	fma.rn.f32 	%f109, %f107, %f108, %f84;
	ld.shared.f32 	%f110, [%r6+28];
	ld.shared.f32 	%f111, [%r7+1792];
	fma.rn.f32 	%f152, %f110, %f111, %f109;
	ld.shared.f32 	%f112, [%r7+1540];
	fma.rn.f32 	%f113, %f107, %f112, %f88;
	ld.shared.f32 	%f114, [%r7+1796];
	fma.rn.f32 	%f151, %f110, %f114, %f113;
	ld.shared.f32 	%f115, [%r6+152];
	fma.rn.f32 	%f116, %f115, %f108, %f92;
	ld.shared.f32 	%f117, [%r6+156];
	fma.rn.f32 	%f150, %f117, %f111, %f116;
	fma.rn.f32 	%f118, %f115, %f112, %f94;
	fma.rn.f32 	%f149, %f117, %f114, %f118;
	ld.shared.f32 	%f119, [%r6+280];
	fma.rn.f32 	%f120, %f119, %f108, %f98;
	ld.shared.f32 	%f121, [%r6+284];
	fma.rn.f32 	%f148, %f121, %f111, %f120;
	fma.rn.f32 	%f122, %f119, %f112, %f100;
	fma.rn.f32 	%f147, %f121, %f114, %f122;
	ld.shared.f32 	%f123, [%r6+408];
	fma.rn.f32 	%f124, %f123, %f108, %f104;
	ld.shared.f32 	%f125, [%r6+412];
	fma.rn.f32 	%f146, %f125, %f111, %f124;
	fma.rn.f32 	%f126, %f123, %f112, %f106;
	fma.rn.f32 	%f145, %f125, %f114, %f126;
	add.s32 	%r51, %r51, 1;
	add.s64 	%rd23, %rd23, 4096;
	add.s64 	%rd22, %rd22, 32;
	setp.ne.s32 	%p1, %r51, 8;
	@%p1 bra 	$L__BB0_1;
	cvta.to.global.u64 	%rd16, %rd8;
	cvta.to.global.u64 	%rd17, %rd7;
	shl.b32 	%r40, %r1, 6;
	and.b32  	%r41, %r40, 64;
	or.b32  	%r42, %r41, %r5;
	shl.b32 	%r43, %r1, 10;
	and.b32  	%r44, %r43, 2147450880;
	shl.b32 	%r45, %r3, 9;
	and.b32  	%r47, %r28, 3968;
	or.b32  	%r48, %r47, %r44;
	or.b32  	%r49, %r42, %r48;
	add.s32 	%r50, %r49, %r45;
	mul.wide.u32 	%rd18, %r42, 4;
	add.s64 	%rd19, %rd16, %rd18;
	ld.global.nc.f32 	%f127, [%rd19];
	add.f32 	%f128, %f152, %f127;
	max.f32 	%f129, %f128, 0f00000000;
	mul.wide.u32 	%rd20, %r50, 4;
	add.s64 	%rd21, %rd17, %rd20;
	st.global.f32 	[%rd21], %f129;
	ld.global.nc.f32 	%f130, [%rd19+4];
	add.f32 	%f131, %f151, %f130;
	max.f32 	%f132, %f131, 0f00000000;
	st.global.f32 	[%rd21+4], %f132;
	add.f32 	%f133, %f150, %f127;
	max.f32 	%f134, %f133, 0f00000000;
	st.global.f32 	[%rd21+32768], %f134;
	add.f32 	%f135, %f149, %f130;
	max.f32 	%f136, %f135, 0f00000000;
	st.global.f32 	[%rd21+32772], %f136;
	add.f32 	%f137, %f148, %f127;
	max.f32 	%f138, %f137, 0f00000000;
	st.global.f32 	[%rd21+65536], %f138;
	add.f32 	%f139, %f147, %f130;
	max.f32 	%f140, %f139, 0f00000000;
	st.global.f32 	[%rd21+65540], %f140;
	add.f32 	%f141, %f146, %f127;
	max.f32 	%f142, %f141, 0f00000000;
	st.global.f32 	[%rd21+98304], %f142;
	add.f32 	%f143, %f145, %f130;
	max.f32 	%f144, %f143, 0f00000000;
	st.global.f32 	[%rd21+98308], %f144;
	ret;

}


// ===== COMPILED SASS (sm_100) =====

	.target	sm_100

	.elftype	@"ET_EXEC"


//--------------------- .note.nv.tkinfo           --------------------------
	.section	.note.nv.tkinfo,"",@"SHT_NOTE"
	.sectionflags	@"SHF_NOTE_NV_TKINFO"
	.tkinfo
        /*0018*/ 	.word	0x00000002
        /*0030*/ 	.string	""
        /*0030*/ 	.string	"ptxas"
        /*0030*/ 	.string	"Cuda compilation tools, release 13.0, V13.0.88"
        /*0030*/ 	.string	"Build cuda_13.0.r13.0/compiler.36424714_0"
        /*0030*/ 	.string	"-arch sm_100 -m 64 "



//--------------------- .note.nv.cuinfo           --------------------------
	.section	.note.nv.cuinfo,"",@"SHT_NOTE"
	.sectionflags	@"SHF_NOTE_NV_CUINFO"
        /*0018*/ 	.short	0x0002
        /*001a*/ 	.short	0x0064
        /*001c*/ 	.short	0x0082
	.zero		2


//--------------------- .nv.info                  --------------------------
	.section	.nv.info,"",@"SHT_CUDA_INFO"
	.align	4


	//----- nvinfo : EIATTR_REGCOUNT
	.align		4
        /*0000*/ 	.byte	0x04, 0x2f
        /*0002*/ 	.short	(.L_1 - .L_0)
	.align		4
.L_0:
        /*0004*/ 	.word	index@(my_kernel_kernel0)
        /*0008*/ 	.word	0x00000028


	//----- nvinfo : EIATTR_FRAME_SIZE
	.align		4
.L_1:
        /*000c*/ 	.byte	0x04, 0x11
        /*000e*/ 	.short	(.L_3 - .L_2)
	.align		4
.L_2:
        /*0010*/ 	.word	index@(my_kernel_kernel0)
        /*0014*/ 	.word	0x00000000


	//----- nvinfo : EIATTR_MIN_STACK_SIZE
	.align		4
.L_3:
        /*0018*/ 	.byte	0x04, 0x12
        /*001a*/ 	.short	(.L_5 - .L_4)
	.align		4
.L_4:
        /*001c*/ 	.word	index@(my_kernel_kernel0)
        /*0020*/ 	.word	0x00000000
.L_5:


//--------------------- .nv.compat                --------------------------
	.section	.nv.compat,"",@"SHT_CUDA_COMPAT_INFO"
	.align	4
        /*0000*/ 	.byte	0x02, 0x09, 0x00, 0x00, 0x02, 0x02, 0x01, 0x00, 0x02, 0x05, 0x05, 0x00, 0x03, 0x07, 0x01, 0x01
        /*0010*/ 	.byte	0x02, 0x03, 0x00, 0x00, 0x02, 0x06, 0x01, 0x00, 0x04, 0x0b, 0x08, 0x00, 0x09, 0x00, 0x00, 0x00
        /*0020*/ 	.byte	0x00, 0x00, 0x00, 0x00


//--------------------- .nv.info.my_kernel_kernel0 --------------------------
	.section	.nv.info.my_kernel_kernel0,"",@"SHT_CUDA_INFO"
	.sectionflags	@""
	.align	4


	//----- nvinfo : EIATTR_CUDA_API_VERSION
	.align		4
        /*0000*/ 	.byte	0x04, 0x37
        /*0002*/ 	.short	(.L_7 - .L_6)
.L_6:
        /*0004*/ 	.word	0x00000082


	//----- nvinfo : EIATTR_KPARAM_INFO
	.align		4
.L_7:
        /*0008*/ 	.byte	0x04, 0x17
        /*000a*/ 	.short	(.L_9 - .L_8)
.L_8:
        /*000c*/ 	.word	0x00000000
        /*0010*/ 	.short	0x0003
        /*0012*/ 	.short	0x0018
        /*0014*/ 	.byte	0x00, 0xf5, 0x21, 0x00


	//----- nvinfo : EIATTR_KPARAM_INFO
	.align		4
.L_9:
        /*0018*/ 	.byte	0x04, 0x17
        /*001a*/ 	.short	(.L_11 - .L_10)
.L_10:
        /*001c*/ 	.word	0x00000000
        /*0020*/ 	.short	0x0002
        /*0022*/ 	.short	0x0010
        /*0024*/ 	.byte	0x00, 0xf5, 0x21, 0x00


	//----- nvinfo : EIATTR_KPARAM_INFO
	.align		4
.L_11:
        /*0028*/ 	.byte	0x04, 0x17
        /*002a*/ 	.short	(.L_13 - .L_12)
.L_12:
        /*002c*/ 	.word	0x00000000
        /*0030*/ 	.short	0x0001
        /*0032*/ 	.short	0x0008
        /*0034*/ 	.byte	0x00, 0xf5, 0x21, 0x00


	//----- nvinfo : EIATTR_KPARAM_INFO
	.align		4
.L_13:
        /*0038*/ 	.byte	0x04, 0x17
        /*003a*/ 	.short	(.L_15 - .L_14)
.L_14:
        /*003c*/ 	.word	0x00000000
        /*0040*/ 	.short	0x0000
        /*0042*/ 	.short	0x0000
        /*0044*/ 	.byte	0x00, 0xf5, 0x21, 0x00


	//----- nvinfo : EIATTR_SPARSE_MMA_MASK
	.align		4
.L_15:
        /*0048*/ 	.byte	0x03, 0x50
        /*004a*/ 	.short	0x0000


	//----- nvinfo : EIATTR_MAXREG_COUNT
	.align		4
        /*004c*/ 	.byte	0x03, 0x1b
        /*004e*/ 	.short	0x00ff


	//----- nvinfo : EIATTR_NUM_BARRIERS
	.align		4
        /*0050*/ 	.byte	0x02, 0x4c
        /*0052*/ 	.byte	0x01
	.zero		1


	//----- nvinfo : EIATTR_MERCURY_ISA_VERSION
	.align		4
        /*0054*/ 	.byte	0x03, 0x5f
        /*0056*/ 	.short	0x0101


	//----- nvinfo : EIATTR_VRC_CTA_INIT_COUNT
	.align		4
        /*0058*/ 	.byte	0x02, 0x4a
	.zero		1
	.zero		1


	//----- nvinfo : EIATTR_EXIT_INSTR_OFFSETS
	.align		4
        /*005c*/ 	.byte	0x04, 0x1c
        /*005e*/ 	.short	(.L_17 - .L_16)


	//   ....[0]....
.L_16:
        /*0060*/ 	.word	0x00000ba0


	//----- nvinfo : EIATTR_CBANK_PARAM_SIZE
	.align		4
.L_17:
        /*0064*/ 	.byte	0x03, 0x19
        /*0066*/ 	.short	0x0020


	//----- nvinfo : EIATTR_PARAM_CBANK
	.align		4
        /*0068*/ 	.byte	0x04, 0x0a
        /*006a*/ 	.short	(.L_19 - .L_18)
	.align		4
.L_18:
        /*006c*/ 	.word	index@(.nv.constant0.my_kernel_kernel0)
        /*0070*/ 	.short	0x0380
        /*0072*/ 	.short	0x0020


	//----- nvinfo : EIATTR_SW_WAR
	.align		4
.L_19:
        /*0074*/ 	.byte	0x04, 0x36
        /*0076*/ 	.short	(.L_21 - .L_20)
.L_20:
        /*0078*/ 	.word	0x00000008
.L_21:


//--------------------- .nv.callgraph             --------------------------
	.section	.nv.callgraph,"",@"SHT_CUDA_CALLGRAPH"
	.align	4
	.sectionentsize	8
	.align		4
        /*0000*/ 	.word	0x00000000
	.align		4
        /*0004*/ 	.word	0xffffffff
	.align		4
        /*0008*/ 	.word	0x00000000
	.align		4
        /*000c*/ 	.word	0xfffffffe
	.align		4
        /*0010*/ 	.word	0x00000000
	.align		4
        /*0014*/ 	.word	0xfffffffd
	.align		4
        /*0018*/ 	.word	0x00000000
	.align		4
        /*001c*/ 	.word	0xfffffffc


//--------------------- .text.my_kernel_kernel0   --------------------------
	.section	.text.my_kernel_kernel0,"ax",@progbits
	.align	128
        .global         my_kernel_kernel0
        .type           my_kernel_kernel0,@function
        .size           my_kernel_kernel0,(.L_x_2 - my_kernel_kernel0)
        .other          my_kernel_kernel0,@"STO_CUDA_ENTRY STV_DEFAULT"
my_kernel_kernel0:
.text.my_kernel_kernel0:
[----:B------:R-:W-:Y:S01]  /*0000*/  LDC R1, c[0x0][0x37c] ;  /* 0x0000df00ff017b82 */ /* 0x000fe20000000800 */
[----:B------:R-:W0:Y:S07]  /*0010*/  S2R R29, SR_TID.X ;  /* 0x00000000001d7919 */ /* 0x000e2e0000002100 */
[----:B------:R-:W1:Y:S01]  /*0020*/  LDC.64 R4, c[0x0][0x388] ;  /* 0x0000e200ff047b82 */ /* 0x000e620000000a00 */
[----:B------:R-:W-:Y:S01]  /*0030*/  UMOV UR4, 0x400 ;  /* 0x0000040000047882 */ /* 0x000fe20000000000 */
[----:B------:R-:W-:Y:S01]  /*0040*/  HFMA2 R33, -RZ, RZ, 0, 0 ;  /* 0x00000000ff217431 */ /* 0x000fe200000001ff */
[----:B------:R-:W2:Y:S01]  /*0050*/  S2R R0, SR_CTAID.X ;  /* 0x0000000000007919 */ /* 0x000ea20000002500 */
[----:B------:R-:W-:Y:S01]  /*0060*/  UIADD3 UR5, UPT, UPT, UR4, 0x200, URZ ;  /* 0x0000020004057890 */ /* 0x000fe2000fffe0ff */
[----:B------:R-:W-:-:S02]  /*0070*/  CS2R R30, SRZ ;  /* 0x00000000001e7805 */ /* 0x000fc4000001ff00 */
[----:B------:R-:W-:Y:S02]  /*0080*/  CS2R R24, SRZ ;  /* 0x0000000000187805 */ /* 0x000fe4000001ff00 */
[----:B------:R-:W-:Y:S01]  /*0090*/  CS2R R20, SRZ ;  /* 0x0000000000147805 */ /* 0x000fe2000001ff00 */
[----:B------:R-:W3:Y:S01]  /*00a0*/  LDC.64 R2, c[0x0][0x380] ;  /* 0x0000e000ff027b82 */ /* 0x000ee20000000a00 */
[----:B------:R-:W-:Y:S01]  /*00b0*/  MOV R26, RZ ;  /* 0x000000ff001a7202 */ /* 0x000fe20000000f00 */
[----:B------:R-:W4:Y:S06]  /*00c0*/  LDCU.64 UR8, c[0x0][0x358] ;  /* 0x00006b00ff0877ac */ /* 0x000f2c0008000a00 */
[----:B------:R-:W5:Y:S01]  /*00d0*/  S2UR UR7, SR_CgaCtaId ;  /* 0x00000000000779c3 */ /* 0x000f620000008800 */
[----:B0-----:R-:W-:-:S02]  /*00e0*/  SHF.L.U32 R9, R29, 0x1, RZ ;  /* 0x000000011d097819 */ /* 0x001fc400000006ff */
[----:B------:R-:W-:Y:S02]  /*00f0*/  SHF.L.U32 R7, R29, 0x7, RZ ;  /* 0x000000071d077819 */ /* 0x000fe400000006ff */
[C---:B--2---:R-:W-:Y:S02]  /*0100*/  SHF.L.U32 R6, R0.reuse, 0x9, RZ ;  /* 0x0000000900067819 */ /* 0x044fe400000006ff */
[C---:B------:R-:W-:Y:S02]  /*0110*/  SHF.L.U32 R8, R0.reuse, 0x7, RZ ;  /* 0x0000000700087819 */ /* 0x040fe400000006ff */
[----:B------:R-:W-:Y:S01]  /*0120*/  SHF.L.U32 R11, R0, 0x6, RZ ;  /* 0x00000006000b7819 */ /* 0x000fe200000006ff */
[----:B-----5:R-:W-:Y:S01]  /*0130*/  ULEA UR6, UR7, UR4, 0x18 ;  /* 0x0000000407067291 */ /* 0x020fe2000f8ec0ff */
[----:B------:R-:W-:Y:S01]  /*0140*/  LOP3.LUT R10, R9, 0x780, RZ, 0xc0, !PT ;  /* 0x00000780090a7812 */ /* 0x000fe200078ec0ff */
[----:B------:R-:W-:Y:S01]  /*0150*/  ULEA UR5, UR7, UR5, 0x18 ;  /* 0x0000000507057291 */ /* 0x000fe2000f8ec0ff */
[----:B------:R-:W-:Y:S01]  /*0160*/  LOP3.LUT R6, R6, 0x7fffc000, RZ, 0xc0, !PT ;  /* 0x7fffc00006067812 */ /* 0x000fe200078ec0ff */
[----:B------:R-:W-:Y:S01]  /*0170*/  UMOV UR4, URZ ;  /* 0x000000ff00047c82 */ /* 0x000fe20008000000 */
[----:B------:R-:W-:-:S02]  /*0180*/  LOP3.LUT R7, R7, 0x1f000, RZ, 0xc0, !PT ;  /* 0x0001f00007077812 */ /* 0x000fc400078ec0ff */
[----:B------:R-:W-:Y:S02]  /*0190*/  LOP3.LUT R8, R8, 0xf00, RZ, 0xc0, !PT ;  /* 0x00000f0008087812 */ /* 0x000fe400078ec0ff */
[----:B------:R-:W-:Y:S02]  /*01a0*/  SHF.L.U32 R9, R29, 0x3, RZ ;  /* 0x000000031d097819 */ /* 0x000fe400000006ff */
[----:B------:R-:W-:Y:S02]  /*01b0*/  LOP3.LUT R11, R11, 0x40, RZ, 0xc0, !PT ;  /* 0x000000400b0b7812 */ /* 0x000fe400078ec0ff */
[----:B------:R-:W-:Y:S02]  /*01c0*/  LOP3.LUT R10, R10, 0x3f, R29, 0xf8, !PT ;  /* 0x0000003f0a0a7812 */ /* 0x000fe400078ef81d */
[----:B------:R-:W-:Y:S02]  /*01d0*/  IADD3 R8, PT, PT, R8, R6, R7 ;  /* 0x0000000608087210 */ /* 0x000fe40007ffe007 */
[----:B------:R-:W-:-:S02]  /*01e0*/  LOP3.LUT R7, R29, 0x7, RZ, 0xc0, !PT ;  /* 0x000000071d077812 */ /* 0x000fc400078ec0ff */
[----:B------:R-:W-:Y:S02]  /*01f0*/  LOP3.LUT R6, R9, 0xc0, RZ, 0xc0, !PT ;  /* 0x000000c009067812 */ /* 0x000fe400078ec0ff */
[----:B------:R-:W-:Y:S02]  /*0200*/  LOP3.LUT R11, R10, R11, RZ, 0xfc, !PT ;  /* 0x0000000b0a0b7212 */ /* 0x000fe400078efcff */
[----:B------:R-:W-:Y:S02]  /*0210*/  IADD3 R7, PT, PT, R7, R8, R6 ;  /* 0x0000000807077210 */ /* 0x000fe40007ffe006 */
[----:B------:R-:W-:Y:S01]  /*0220*/  SHF.L.U32 R32, R29, 0x2, RZ ;  /* 0x000000021d207819 */ /* 0x000fe200000006ff */
[----:B-1----:R-:W-:Y:S01]  /*0230*/  IMAD.WIDE.U32 R4, R11, 0x4, R4 ;  /* 0x000000040b047825 */ /* 0x002fe200078e0004 */
[----:B------:R-:W-:-:S03]  /*0240*/  LOP3.LUT R29, R29, 0x3e0, RZ, 0xc0, !PT ;  /* 0x000003e01d1d7812 */ /* 0x000fc600078ec0ff */
[----:B---3--:R-:W-:Y:S01]  /*0250*/  IMAD.WIDE.U32 R2, R7, 0x4, R2 ;  /* 0x0000000407027825 */ /* 0x008fe200078e0002 */
[----:B------:R-:W-:Y:S02]  /*0260*/  IADD3 R34, P0, PT, R4, 0x800, RZ ;  /* 0x0000080004227810 */ /* 0x000fe40007f1e0ff */
[----:B------:R-:W-:Y:S02]  /*0270*/  MOV R28, R2 ;  /* 0x00000002001c7202 */ /* 0x000fe40000000f00 */
[----:B------:R-:W-:Y:S02]  /*0280*/  IADD3.X R35, PT, PT, RZ, R5, RZ, P0, !PT ;  /* 0x00000005ff237210 */ /* 0x000fe400007fe4ff */
[----:B----4-:R-:W-:-:S07]  /*0290*/  LOP3.LUT R2, R9, 0xf8, RZ, 0xc0, !PT ;  /* 0x000000f809027812 */ /* 0x010fce00078ec0ff */
.L_x_0:
[----:B------:R-:W-:Y:S01]  /*02a0*/  MOV R4, R28 ;  /* 0x0000001c00047202 */ /* 0x000fe20000000f00 */
[----:B------:R-:W2:Y:S01]  /*02b0*/  LDG.E.CONSTANT R37, desc[UR8][R34.64+-0x800] ;  /* 0xfff8000822257981 */ /* 0x000ea2000c1e9900 */
[----:B------:R-:W-:-:S03]  /*02c0*/  MOV R5, R3 ;  /* 0x0000000300057202 */ /* 0x000fc60000000f00 */
[----:B------:R-:W3:Y:S04]  /*02d0*/  LDG.E.CONSTANT R36, desc[UR8][R34.64+-0x400] ;  /* 0xfffc000822247981 */ /* 0x000ee8000c1e9900 */
[----:B------:R-:W4:Y:S04]  /*02e0*/  LDG.E.CONSTANT R27, desc[UR8][R4.64] ;  /* 0x00000008041b7981 */ /* 0x000f28000c1e9900 */
[----:B------:R-:W5:Y:S04]  /*02f0*/  LDG.E.CONSTANT R7, desc[UR8][R34.64] ;  /* 0x0000000822077981 */ /* 0x000f68000c1e9900 */
[----:B------:R0:W5:Y:S01]  /*0300*/  LDG.E.CONSTANT R9, desc[UR8][R34.64+0x400] ;  /* 0x0004000822097981 */ /* 0x000162000c1e9900 */
[----:B------:R-:W-:Y:S01]  /*0310*/  BAR.SYNC.DEFER_BLOCKING 0x0 ;  /* 0x0000000000007b1d */ /* 0x000fe20000010000 */
[----:B------:R-:W-:-:S04]  /*0320*/  UIADD3 UR4, UPT, UPT, UR4, 0x1, URZ ;  /* 0x0000000104047890 */ /* 0x000fc8000fffe0ff */
[----:B------:R-:W-:Y:S01]  /*0330*/  UISETP.NE.AND UP0, UPT, UR4, 0x8, UPT ;  /* 0x000000080400788c */ /* 0x000fe2000bf05270 */
[----:B0-----:R-:W-:-:S04]  /*0340*/  IADD3 R34, P0, PT, R34, 0x1000, RZ ;  /* 0x0000100022227810 */ /* 0x001fc80007f1e0ff */
[----:B------:R-:W-:Y:S02]  /*0350*/  IADD3.X R35, PT, PT, RZ, R35, RZ, P0, !PT ;  /* 0x00000023ff237210 */ /* 0x000fe400007fe4ff */
[----:B------:R-:W-:-:S04]  /*0360*/  IADD3 R28, P0, PT, R28, 0x20, RZ ;  /* 0x000000201c1c7810 */ /* 0x000fc80007f1e0ff */
[----:B------:R-:W-:Y:S01]  /*0370*/  IADD3.X R3, PT, PT, RZ, R3, RZ, P0, !PT ;  /* 0x00000003ff037210 */ /* 0x000fe200007fe4ff */
[----:B----4-:R-:W-:Y:S04]  /*0380*/  STS [R32+UR6], R27 ;  /* 0x0000001b20007988 */ /* 0x010fe80008000806 */
[----:B--2---:R-:W-:Y:S04]  /*0390*/  STS [R32+UR5], R37 ;  /* 0x0000002520007988 */ /* 0x004fe80008000805 */
[----:B---3--:R-:W-:Y:S04]  /*03a0*/  STS [R32+UR5+0x200], R36 ;  /* 0x0002002420007988 */ /* 0x008fe80008000805 */
[----:B-----5:R-:W-:Y:S04]  /*03b0*/  STS [R32+UR5+0x400], R7 ;  /* 0x0004000720007988 */ /* 0x020fe80008000805 */
[----:B------:R-:W-:Y:S01]  /*03c0*/  STS [R32+UR5+0x600], R9 ;  /* 0x0006000920007988 */ /* 0x000fe20008000805 */
[----:B------:R-:W-:Y:S06]  /*03d0*/  BAR.SYNC.DEFER_BLOCKING 0x0 ;  /* 0x0000000000007b1d */ /* 0x000fec0000010000 */
[----:B------:R-:W-:Y:S04]  /*03e0*/  LDS.64 R22, [R2+UR5] ;  /* 0x0000000502167984 */ /* 0x000fe80008000a00 */
[----:B------:R-:W0:Y:S04]  /*03f0*/  LDS.128 R4, [R29+UR6] ;  /* 0x000000061d047984 */ /* 0x000e280008000c00 */
[----:B------:R-:W1:Y:S04]  /*0400*/  LDS.128 R8, [R29+UR6+0x80] ;  /* 0x000080061d087984 */ /* 0x000e680008000c00 */
[----:B------:R-:W2:Y:S04]  /*0410*/  LDS.128 R12, [R29+UR6+0x100] ;  /* 0x000100061d0c7984 */ /* 0x000ea80008000c00 */
[----:B------:R-:W3:Y:S01]  /*0420*/  LDS.128 R16, [R29+UR6+0x180] ;  /* 0x000180061d107984 */ /* 0x000ee20008000c00 */
[C---:B0-----:R-:W-:Y:S01]  /*0430*/  FFMA R27, R4.reuse, R22, R20 ;  /* 0x00000016041b7223 */ /* 0x041fe20000000014 */
[----:B------:R-:W-:Y:S01]  /*0440*/  FFMA R4, R4, R23, R26 ;  /* 0x0000001704047223 */ /* 0x000fe2000000001a */
[----:B-1----:R-:W-:-:S02]  /*0450*/  FFMA R26, R22, R8, R21 ;  /* 0x00000008161a7223 */ /* 0x002fc40000000015 */
[----:B------:R-:W0:Y:S01]  /*0460*/  LDS.64 R20, [R2+UR5+0x100] ;  /* 0x0001000502147984 */ /* 0x000e220008000a00 */
[----:B--2---:R-:W-:Y:S01]  /*0470*/  FFMA R36, R22, R12, R24 ;  /* 0x0000000c16247223 */ /* 0x004fe20000000018 */
[-C--:B------:R-:W-:Y:S02]  /*0480*/  FFMA R12, R12, R23.reuse, R25 ;  /* 0x000000170c0c7223 */ /* 0x080fe40000000019 */
[----:B------:R-:W1:Y:S01]  /*0490*/  LDS.64 R24, [R2+UR5+0x200] ;  /* 0x0002000502187984 */ /* 0x000e620008000a00 */
[-C--:B------:R-:W-:Y:S01]  /*04a0*/  FFMA R8, R8, R23.reuse, R30 ;  /* 0x0000001708087223 */ /* 0x080fe2000000001e */
[----:B---3--:R-:W-:Y:S02]  /*04b0*/  FFMA R22, R22, R16, R31 ;  /* 0x0000001016167223 */ /* 0x008fe4000000001f */
[----:B------:R-:W2:Y:S01]  /*04c0*/  LDS.64 R30, [R2+UR5+0x300] ;  /* 0x00030005021e7984 */ /* 0x000ea20008000a00 */
[----:B------:R-:W-:Y:S01]  /*04d0*/  FFMA R16, R16, R23, R33 ;  /* 0x0000001710107223 */ /* 0x000fe20000000021 */
[----:B0-----:R-:W-:Y:S01]  /*04e0*/  FFMA R23, R5, R21, R4 ;  /* 0x0000001505177223 */ /* 0x001fe20000000004 */
[CC--:B------:R-:W-:Y:S01]  /*04f0*/  FFMA R37, R20.reuse, R13.reuse, R36 ;  /* 0x0000000d14257223 */ /* 0x0c0fe20000000024 */
[C---:B------:R-:W-:Y:S01]  /*0500*/  FFMA R12, R21.reuse, R13, R12 ;  /* 0x0000000d150c7223 */ /* 0x040fe2000000000c */
[C---:B------:R-:W-:Y:S01]  /*0510*/  FFMA R27, R20.reuse, R5, R27 ;  /* 0x00000005141b7223 */ /* 0x040fe2000000001b */
[C---:B------:R-:W-:Y:S01]  /*0520*/  FFMA R4, R21.reuse, R9, R8 ;  /* 0x0000000915047223 */ /* 0x040fe20000000008 */
[C---:B------:R-:W-:Y:S01]  /*0530*/  FFMA R13, R20.reuse, R17, R22 ;  /* 0x00000011140d7223 */ /* 0x040fe20000000016 */
[----:B------:R-:W-:Y:S01]  /*0540*/  FFMA R5, R20, R9, R26 ;  /* 0x0000000914057223 */ /* 0x000fe2000000001a */
[----:B------:R-:W-:Y:S01]  /*0550*/  FFMA R8, R21, R17, R16 ;  /* 0x0000001115087223 */ /* 0x000fe20000000010 */
[----:B-1----:R-:W-:Y:S01]  /*0560*/  FFMA R9, R24, R6, R27 ;  /* 0x0000000618097223 */ /* 0x002fe2000000001b */
[----:B------:R-:W-:Y:S01]  /*0570*/  FFMA R17, R6, R25, R23 ;  /* 0x0000001906117223 */ /* 0x000fe20000000017 */
[CC--:B------:R-:W-:Y:S01]  /*0580*/  FFMA R33, R25.reuse, R10.reuse, R4 ;  /* 0x0000000a19217223 */ /* 0x0c0fe20000000004 */
[C---:B------:R-:W-:Y:S01]  /*0590*/  FFMA R16, R24.reuse, R10, R5 ;  /* 0x0000000a18107223 */ /* 0x040fe20000000005 */
[C---:B------:R-:W-:Y:S01]  /*05a0*/  FFMA R4, R25.reuse, R14, R12 ;  /* 0x0000000e19047223 */ /* 0x040fe2000000000c */
[C---:B------:R-:W-:Y:S01]  /*05b0*/  FFMA R6, R24.reuse, R18, R13 ;  /* 0x0000001218067223 */ /* 0x040fe2000000000d */
[----:B------:R-:W-:Y:S01]  /*05c0*/  FFMA R5, R24, R14, R37 ;  /* 0x0000000e18057223 */ /* 0x000fe20000000025 */
[----:B------:R-:W-:Y:S01]  /*05d0*/  LDS.64 R12, [R2+UR5+0x400] ;  /* 0x00040005020c7984 */ /* 0x000fe20008000a00 */
[----:B------:R-:W-:-:S03]  /*05e0*/  FFMA R8, R25, R18, R8 ;  /* 0x0000001219087223 */ /* 0x000fc60000000008 */
[----:B------:R-:W0:Y:S04]  /*05f0*/  LDS.128 R20, [R29+UR6+0x10] ;  /* 0x000010061d147984 */ /* 0x000e280008000c00 */
[----:B------:R-:W1:Y:S01]  /*0600*/  LDS.128 R24, [R29+UR6+0x90] ;  /* 0x000090061d187984 */ /* 0x000e620008000c00 */
[C---:B--2---:R-:W-:Y:S01]  /*0610*/  FFMA R14, R30.reuse, R7, R9 ;  /* 0x000000071e0e7223 */ /* 0x044fe20000000009 */
[C---:B------:R-:W-:Y:S01]  /*0620*/  FFMA R16, R30.reuse, R11, R16 ;  /* 0x0000000b1e107223 */ /* 0x040fe20000000010 */
[C---:B------:R-:W-:Y:S01]  /*0630*/  FFMA R18, R30.reuse, R15, R5 ;  /* 0x0000000f1e127223 */ /* 0x040fe20000000005 */
[----:B------:R-:W-:Y:S01]  /*0640*/  FFMA R17, R7, R31, R17 ;  /* 0x0000001f07117223 */ /* 0x000fe20000000011 */
[----:B------:R-:W-:Y:S01]  /*0650*/  FFMA R15, R31, R15, R4 ;  /* 0x0000000f1f0f7223 */ /* 0x000fe20000000004 */
[----:B------:R-:W-:-:S02]  /*0660*/  FFMA R30, R30, R19, R6 ;  /* 0x000000131e1e7223 */ /* 0x000fc40000000006 */
[----:B------:R-:W2:Y:S01]  /*0670*/  LDS.128 R4, [R29+UR6+0x110] ;  /* 0x000110061d047984 */ /* 0x000ea20008000c00 */
[C---:B------:R-:W-:Y:S01]  /*0680*/  FFMA R33, R31.reuse, R11, R33 ;  /* 0x0000000b1f217223 */ /* 0x040fe20000000021 */
[----:B------:R-:W-:Y:S02]  /*0690*/  FFMA R19, R31, R19, R8 ;  /* 0x000000131f137223 */ /* 0x000fe40000000008 */
[----:B------:R-:W3:Y:S01]  /*06a0*/  LDS.128 R8, [R29+UR6+0x190] ;  /* 0x000190061d087984 */ /* 0x000ee20008000c00 */
[C---:B0-----:R-:W-:Y:S01]  /*06b0*/  FFMA R31, R20.reuse, R12, R14 ;  /* 0x0000000c141f7223 */ /* 0x041fe2000000000e */
[-C--:B------:R-:W-:Y:S01]  /*06c0*/  FFMA R20, R20, R13.reuse, R17 ;  /* 0x0000000d14147223 */ /* 0x080fe20000000011 */
[----:B-1----:R-:W-:Y:S02]  /*06d0*/  FFMA R36, R12, R24, R16 ;  /* 0x000000180c247223 */ /* 0x002fe40000000010 */
[----:B------:R-:W0:Y:S01]  /*06e0*/  LDS.64 R16, [R2+UR5+0x500] ;  /* 0x0005000502107984 */ /* 0x000e220008000a00 */
[-C--:B------:R-:W-:Y:S01]  /*06f0*/  FFMA R33, R24, R13.reuse, R33 ;  /* 0x0000000d18217223 */ /* 0x080fe20000000021 */
[----:B--2---:R-:W-:Y:S01]  /*0700*/  FFMA R18, R12, R4, R18 ;  /* 0x000000040c127223 */ /* 0x004fe20000000012 */
[----:B------:R-:W-:-:S02]  /*0710*/  FFMA R4, R4, R13, R15 ;  /* 0x0000000d04047223 */ /* 0x000fc4000000000f */
[----:B------:R-:W1:Y:S01]  /*0720*/  LDS.64 R14, [R2+UR5+0x600] ;  /* 0x00060005020e7984 */ /* 0x000e620008000a00 */
[----:B---3--:R-:W-:Y:S01]  /*0730*/  FFMA R37, R12, R8, R30 ;  /* 0x000000080c257223 */ /* 0x008fe2000000001e */
[----:B------:R-:W-:Y:S02]  /*0740*/  FFMA R8, R8, R13, R19 ;  /* 0x0000000d08087223 */ /* 0x000fe40000000013 */
[----:B------:R-:W2:Y:S01]  /*0750*/  LDS.64 R12, [R2+UR5+0x700] ;  /* 0x00070005020c7984 */ /* 0x000ea20008000a00 */
[C---:B0-----:R-:W-:Y:S01]  /*0760*/  FFMA R31, R16.reuse, R21, R31 ;  /* 0x00000015101f7223 */ /* 0x041fe2000000001f */
[----:B------:R-:W-:Y:S01]  /*0770*/  FFMA R21, R21, R17, R20 ;  /* 0x0000001115157223 */ /* 0x000fe20000000014 */
[CC--:B------:R-:W-:Y:S01]  /*0780*/  FFMA R19, R16.reuse, R25.reuse, R36 ;  /* 0x0000001910137223 */ /* 0x0c0fe20000000024 */
[C---:B------:R-:W-:Y:S01]  /*0790*/  FFMA R20, R17.reuse, R25, R33 ;  /* 0x0000001911147223 */ /* 0x040fe20000000021 */
[CC--:B------:R-:W-:Y:S01]  /*07a0*/  FFMA R25, R16.reuse, R5.reuse, R18 ;  /* 0x0000000510197223 */ /* 0x0c0fe20000000012 */
[C---:B------:R-:W-:Y:S01]  /*07b0*/  FFMA R4, R17.reuse, R5, R4 ;  /* 0x0000000511047223 */ /* 0x040fe20000000004 */
[-C--:B------:R-:W-:Y:S01]  /*07c0*/  FFMA R37, R16, R9.reuse, R37 ;  /* 0x0000000910257223 */ /* 0x080fe20000000025 */
[----:B------:R-:W-:Y:S01]  /*07d0*/  FFMA R8, R17, R9, R8 ;  /* 0x0000000911087223 */ /* 0x000fe20000000008 */
[C---:B-1----:R-:W-:Y:S01]  /*07e0*/  FFMA R31, R14.reuse, R22, R31 ;  /* 0x000000160e1f7223 */ /* 0x042fe2000000001f */
[C---:B------:R-:W-:Y:S01]  /*07f0*/  FFMA R16, R14.reuse, R26, R19 ;  /* 0x0000001a0e107223 */ /* 0x040fe20000000013 */
[----:B------:R-:W-:Y:S01]  /*0800*/  FFMA R25, R14, R6, R25 ;  /* 0x000000060e197223 */ /* 0x000fe20000000019 */
[----:B------:R-:W-:Y:S01]  /*0810*/  FFMA R22, R22, R15, R21 ;  /* 0x0000000f16167223 */ /* 0x000fe20000000015 */
[C---:B------:R-:W-:Y:S01]  /*0820*/  FFMA R30, R15.reuse, R26, R20 ;  /* 0x0000001a0f1e7223 */ /* 0x040fe20000000014 */
[C---:B------:R-:W-:Y:S01]  /*0830*/  FFMA R4, R15.reuse, R6, R4 ;  /* 0x000000060f047223 */ /* 0x040fe20000000004 */
[-C--:B------:R-:W-:Y:S01]  /*0840*/  FFMA R14, R14, R10.reuse, R37 ;  /* 0x0000000a0e0e7223 */ /* 0x080fe20000000025 */
[----:B------:R-:W-:Y:S01]  /*0850*/  FFMA R8, R15, R10, R8 ;  /* 0x0000000a0f087223 */ /* 0x000fe20000000008 */
[C---:B--2---:R-:W-:Y:S01]  /*0860*/  FFMA R20, R12.reuse, R23, R31 ;  /* 0x000000170c147223 */ /* 0x044fe2000000001f */
[C---:B------:R-:W-:Y:S01]  /*0870*/  FFMA R24, R12.reuse, R7, R25 ;  /* 0x000000070c187223 */ /* 0x040fe20000000019 */
[----:B------:R-:W-:Y:S01]  /*0880*/  FFMA R26, R23, R13, R22 ;  /* 0x0000000d171a7223 */ /* 0x000fe20000000016 */
[CC--:B------:R-:W-:Y:S01]  /*0890*/  FFMA R21, R12.reuse, R27.reuse, R16 ;  /* 0x0000001b0c157223 */ /* 0x0c0fe20000000010 */
[C---:B------:R-:W-:Y:S01]  /*08a0*/  FFMA R30, R13.reuse, R27, R30 ;  /* 0x0000001b0d1e7223 */ /* 0x040fe2000000001e */
[C---:B------:R-:W-:Y:S01]  /*08b0*/  FFMA R25, R13.reuse, R7, R4 ;  /* 0x000000070d197223 */ /* 0x040fe20000000004 */
[-C--:B------:R-:W-:Y:S01]  /*08c0*/  FFMA R31, R12, R11.reuse, R14 ;  /* 0x0000000b0c1f7223 */ /* 0x080fe2000000000e */
[----:B------:R-:W-:Y:S01]  /*08d0*/  FFMA R33, R13, R11, R8 ;  /* 0x0000000b0d217223 */ /* 0x000fe20000000008 */
[----:B------:R-:W-:Y:S06]  /*08e0*/  BRA.U UP0, `(.L_x_0) ;  /* 0xfffffff9006c7547 */ /* 0x000fec000b83ffff */
[----:B------:R-:W0:Y:S01]  /*08f0*/  S2R R6, SR_TID.X ;  /* 0x0000000000067919 */ /* 0x000e220000002100 */
[----:B------:R-:W1:Y:S01]  /*0900*/  LDC.64 R4, c[0x0][0x398] ;  /* 0x0000e600ff047b82 */ /* 0x000e620000000a00 */
[----:B------:R-:W-:-:S04]  /*0910*/  SHF.L.U32 R2, R0, 0x6, RZ ;  /* 0x0000000600027819 */ /* 0x000fc800000006ff */
[----:B------:R-:W-:Y:S02]  /*0920*/  LOP3.LUT R2, R2, 0x40, RZ, 0xc0, !PT ;  /* 0x0000004002027812 */ /* 0x000fe400078ec0ff */
[----:B0-----:R-:W-:-:S04]  /*0930*/  SHF.L.U32 R7, R6, 0x1, RZ ;  /* 0x0000000106077819 */ /* 0x001fc800000006ff */
[----:B------:R-:W-:Y:S02]  /*0940*/  LOP3.LUT R7, R2, 0x3e, R7, 0xf8, !PT ;  /* 0x0000003e02077812 */ /* 0x000fe400078ef807 */
[----:B------:R-:W0:Y:S03]  /*0950*/  LDC.64 R2, c[0x0][0x390] ;  /* 0x0000e400ff027b82 */ /* 0x000e260000000a00 */
[----:B-1----:R-:W-:-:S05]  /*0960*/  IMAD.WIDE.U32 R4, R7, 0x4, R4 ;  /* 0x0000000407047825 */ /* 0x002fca00078e0004 */
[----:B------:R-:W2:Y:S04]  /*0970*/  LDG.E.CONSTANT R8, desc[UR8][R4.64] ;  /* 0x0000000804087981 */ /* 0x000ea8000c1e9900 */
[----:B------:R-:W3:Y:S01]  /*0980*/  LDG.E.CONSTANT R10, desc[UR8][R4.64+0x4] ;  /* 0x00000408040a7981 */ /* 0x000ee2000c1e9900 */
[----:B------:R-:W-:Y:S02]  /*0990*/  SHF.L.U32 R9, R6, 0x2, RZ ;  /* 0x0000000206097819 */ /* 0x000fe400000006ff */
[----:B------:R-:W-:Y:S02]  /*09a0*/  SHF.L.U32 R6, R0, 0xa, RZ ;  /* 0x0000000a00067819 */ /* 0x000fe400000006ff */
[----:B------:R-:W-:Y:S02]  /*09b0*/  LOP3.LUT R9, R9, 0xf80, RZ, 0xc0, !PT ;  /* 0x00000f8009097812 */ /* 0x000fe400078ec0ff */
[----:B------:R-:W-:-:S02]  /*09c0*/  SHF.R.U32.HI R0, RZ, 0x1, R0 ;  /* 0x00000001ff007819 */ /* 0x000fc40000011600 */
[----:B------:R-:W-:-:S04]  /*09d0*/  LOP3.LUT R6, R9, 0x7fff8000, R6, 0xf8, !PT ;  /* 0x7fff800009067812 */ /* 0x000fc800078ef806 */
[----:B------:R-:W-:Y:S02]  /*09e0*/  LOP3.LUT R6, R7, R6, RZ, 0xfc, !PT ;  /* 0x0000000607067212 */ /* 0x000fe400078efcff */
[----:B------:R-:W-:-:S04]  /*09f0*/  LOP3.LUT R7, R0, 0xf, RZ, 0xc0, !PT ;  /* 0x0000000f00077812 */ /* 0x000fc800078ec0ff */
[----:B------:R-:W-:-:S05]  /*0a00*/  LEA R7, R7, R6, 0x9 ;  /* 0x0000000607077211 */ /* 0x000fca00078e48ff */
[----:B0-----:R-:W-:-:S04]  /*0a10*/  IMAD.WIDE.U32 R2, R7, 0x4, R2 ;  /* 0x0000000407027825 */ /* 0x001fc800078e0002 */
[--C-:B--2---:R-:W-:Y:S01]  /*0a20*/  FADD R20, R20, R8.reuse ;  /* 0x0000000814147221 */ /* 0x104fe20000000000 */
[--C-:B------:R-:W-:Y:S01]  /*0a30*/  FADD R21, R21, R8.reuse ;  /* 0x0000000815157221 */ /* 0x100fe20000000000 */
[--C-:B------:R-:W-:Y:S01]  /*0a40*/  FADD R24, R24, R8.reuse ;  /* 0x0000000818187221 */ /* 0x100fe20000000000 */
[----:B------:R-:W-:Y:S01]  /*0a50*/  FADD R8, R31, R8 ;  /* 0x000000081f087221 */ /* 0x000fe20000000000 */
[--C-:B---3--:R-:W-:Y:S01]  /*0a60*/  FADD R26, R26, R10.reuse ;  /* 0x0000000a1a1a7221 */ /* 0x108fe20000000000 */
[----:B------:R-:W-:Y:S01]  /*0a70*/  FMNMX R5, RZ, R20, !PT ;  /* 0x00000014ff057209 */ /* 0x000fe20007800000 */
[--C-:B------:R-:W-:Y:S01]  /*0a80*/  FADD R30, R30, R10.reuse ;  /* 0x0000000a1e1e7221 */ /* 0x100fe20000000000 */
[--C-:B------:R-:W-:Y:S01]  /*0a90*/  FADD R25, R25, R10.reuse ;  /* 0x0000000a19197221 */ /* 0x100fe20000000000 */
[----:B------:R-:W-:Y:S01]  /*0aa0*/  FADD R10, R33, R10 ;  /* 0x0000000a210a7221 */ /* 0x000fe20000000000 */
[----:B------:R-:W-:Y:S01]  /*0ab0*/  FMNMX R21, RZ, R21, !PT ;  /* 0x00000015ff157209 */ /* 0x000fe20007800000 */
[----:B------:R0:W-:Y:S01]  /*0ac0*/  STG.E desc[UR8][R2.64], R5 ;  /* 0x0000000502007986 */ /* 0x0001e2000c101908 */
[----:B------:R-:W-:-:S02]  /*0ad0*/  FMNMX R11, RZ, R24, !PT ;  /* 0x00000018ff0b7209 */ /* 0x000fc40007800000 */
[----:B------:R-:W-:Y:S01]  /*0ae0*/  FMNMX R13, RZ, R8, !PT ;  /* 0x00000008ff0d7209 */ /* 0x000fe20007800000 */
[----:B------:R-:W-:Y:S01]  /*0af0*/  STG.E desc[UR8][R2.64+0x8000], R21 ;  /* 0x0080001502007986 */ /* 0x000fe2000c101908 */
[----:B------:R-:W-:Y:S02]  /*0b00*/  FMNMX R7, RZ, R26, !PT ;  /* 0x0000001aff077209 */ /* 0x000fe40007800000 */
[----:B------:R-:W-:Y:S01]  /*0b10*/  FMNMX R9, RZ, R30, !PT ;  /* 0x0000001eff097209 */ /* 0x000fe20007800000 */
[----:B------:R-:W-:Y:S01]  /*0b20*/  STG.E desc[UR8][R2.64+0x10000], R11 ;  /* 0x0100000b02007986 */ /* 0x000fe2000c101908 */
[----:B------:R-:W-:Y:S02]  /*0b30*/  FMNMX R25, RZ, R25, !PT ;  /* 0x00000019ff197209 */ /* 0x000fe40007800000 */
[----:B0-----:R-:W-:Y:S01]  /*0b40*/  FMNMX R5, RZ, R10, !PT ;  /* 0x0000000aff057209 */ /* 0x001fe20007800000 */
[----:B------:R-:W-:Y:S04]  /*0b50*/  STG.E desc[UR8][R2.64+0x18000], R13 ;  /* 0x0180000d02007986 */ /* 0x000fe8000c101908 */
[----:B------:R-:W-:Y:S04]  /*0b60*/  STG.E desc[UR8][R2.64+0x4], R7 ;  /* 0x0000040702007986 */ /* 0x000fe8000c101908 */
[----:B------:R-:W-:Y:S04]  /*0b70*/  STG.E desc[UR8][R2.64+0x8004], R9 ;  /* 0x0080040902007986 */ /* 0x000fe8000c101908 */
[----:B------:R-:W-:Y:S04]  /*0b80*/  STG.E desc[UR8][R2.64+0x10004], R25 ;  /* 0x0100041902007986 */ /* 0x000fe8000c101908 */
[----:B------:R-:W-:Y:S01]  /*0b90*/  STG.E desc[UR8][R2.64+0x18004], R5 ;  /* 0x0180040502007986 */ /* 0x000fe2000c101908 */
[----:B------:R-:W-:Y:S05]  /*0ba0*/  EXIT ;  /* 0x000000000000794d */ /* 0x000fea0003800000 */
.L_x_1:
[----:B------:R-:W-:-:S00]  /*0bb0*/  BRA `(.L_x_1) ;  /* 0xfffffffc00fc7947 */ /* 0x000fc0000383ffff */
[----:B------:R-:W-:-:S00]  /*0bc0*/  NOP ;  /* 0x0000000000007918 */ /* 0x000fc00000000000 */
        /* <DEDUP_REMOVED lines=11> */
.L_x_2:


//--------------------- .nv.shared.my_kernel_kernel0 --------------------------
	.section	.nv.shared.my_kernel_kernel0,"aw",@nobits
	.sectionflags	@""
	.align	4
.nv.shared.my_kernel_kernel0:
	.zero		3584


//--------------------- .nv.shared.reserved.0     --------------------------
	.section	.nv.shared.reserved.0,"aw",@nobits
	.weak		__nv_reservedSMEM_offset_0_alias
	.size		__nv_reservedSMEM_offset_0_alias, 0, 64
	.other		__nv_reservedSMEM_offset_0_alias,@"STO_CUDA_RESERVED_SHARED STV_DEFAULT"
__nv_reservedSMEM_offset_0_alias:
	.zero		0
	.zero		64


//--------------------- .nv.constant0.my_kernel_kernel0 --------------------------
	.section	.nv.constant0.my_kernel_kernel0,"a",@progbits
	.sectionflags	@""
	.align	4
.nv.constant0.my_kernel_kernel0:
	.zero		928


//--------------------- SYMBOLS --------------------------

	.type		.nv.reservedSmem.offset0,@object
	.size		.nv.reservedSmem.offset0,0x4
	.type		.nv.reservedSmem.cap,@object
	.size		.nv.reservedSmem.cap,0x4
